	.headerflags	@"EF_CUDA_TEXMODE_UNIFIED EF_CUDA_64BIT_ADDRESS EF_CUDA_ACCELERATORS EF_CUDA_SM90 EF_CUDA_VIRTUAL_SM(EF_CUDA_SM90)"
	.elftype	@"ET_EXEC"


//--------------------- .nv.info                  --------------------------
	.section	.nv.info,"",@"SHT_CUDA_INFO"
	.align	4


	//----- nvinfo : EIATTR_REGCOUNT
	.align		4
        /*0000*/ 	.byte	0x04, 0x2f
        /*0002*/ 	.short	(.L_1 - .L_0)
	.align		4
.L_0:
        /*0004*/ 	.word	index@(triton_poi_fused_add_26)
        /*0008*/ 	.word	0x0000001c


	//----- nvinfo : EIATTR_MIN_STACK_SIZE
	.align		4
.L_1:
        /*000c*/ 	.byte	0x04, 0x12
        /*000e*/ 	.short	(.L_3 - .L_2)
	.align		4
.L_2:
        /*0010*/ 	.word	index@(triton_poi_fused_add_26)
        /*0014*/ 	.word	0x00000000


	//----- nvinfo : EIATTR_FRAME_SIZE
	.align		4
.L_3:
        /*0018*/ 	.byte	0x04, 0x11
        /*001a*/ 	.short	(.L_5 - .L_4)
	.align		4
.L_4:
        /*001c*/ 	.word	index@(triton_poi_fused_add_26)
        /*0020*/ 	.word	0x00000000


	//----- nvinfo : EIATTR_MIN_STACK_SIZE
	.align		4
.L_5:
        /*0024*/ 	.byte	0x04, 0x12
        /*0026*/ 	.short	(.L_7 - .L_6)
	.align		4
.L_6:
        /*0028*/ 	.word	index@(triton_poi_fused_add_26)
        /*002c*/ 	.word	0x00000000
.L_7:


//--------------------- .nv.info.triton_poi_fused_add_26 --------------------------
	.section	.nv.info.triton_poi_fused_add_26,"",@"SHT_CUDA_INFO"
	.sectionflags	@""
	.align	4


	//----- nvinfo : EIATTR_CUDA_API_VERSION
	.align		4
        /*0000*/ 	.byte	0x04, 0x37
        /*0002*/ 	.short	(.L_9 - .L_8)
.L_8:
        /*0004*/ 	.word	0x0000007c


	//----- nvinfo : EIATTR_KPARAM_INFO
	.align		4
.L_9:
        /*0008*/ 	.byte	0x04, 0x17
        /*000a*/ 	.short	(.L_11 - .L_10)
.L_10:
        /*000c*/ 	.word	0x00000000
        /*0010*/ 	.short	0x0005
        /*0012*/ 	.short	0x0028
        /*0014*/ 	.byte	0x00, 0xf0, 0x11, 0x00


	//----- nvinfo : EIATTR_KPARAM_INFO
	.align		4
.L_11:
        /*0018*/ 	.byte	0x04, 0x17
        /*001a*/ 	.short	(.L_13 - .L_12)
.L_12:
        /*001c*/ 	.word	0x00000000
        /*0020*/ 	.short	0x0004
        /*0022*/ 	.short	0x0020
        /*0024*/ 	.byte	0x00, 0xf4, 0x21, 0x00


	//----- nvinfo : EIATTR_KPARAM_INFO
	.align		4
.L_13:
        /*0028*/ 	.byte	0x04, 0x17
        /*002a*/ 	.short	(.L_15 - .L_14)
.L_14:
        /*002c*/ 	.word	0x00000000
        /*0030*/ 	.short	0x0003
        /*0032*/ 	.short	0x0018
        /*0034*/ 	.byte	0x00, 0xf4, 0x21, 0x00


	//----- nvinfo : EIATTR_KPARAM_INFO
	.align		4
.L_15:
        /*0038*/ 	.byte	0x04, 0x17
        /*003a*/ 	.short	(.L_17 - .L_16)
.L_16:
        /*003c*/ 	.word	0x00000000
        /*0040*/ 	.short	0x0002
        /*0042*/ 	.short	0x0010
        /*0044*/ 	.byte	0x00, 0xf4, 0x21, 0x00


	//----- nvinfo : EIATTR_KPARAM_INFO
	.align		4
.L_17:
        /*0048*/ 	.byte	0x04, 0x17
        /*004a*/ 	.short	(.L_19 - .L_18)
.L_18:
        /*004c*/ 	.word	0x00000000
        /*0050*/ 	.short	0x0001
        /*0052*/ 	.short	0x0008
        /*0054*/ 	.byte	0x00, 0xf4, 0x21, 0x00


	//----- nvinfo : EIATTR_KPARAM_INFO
	.align		4
.L_19:
        /*0058*/ 	.byte	0x04, 0x17
        /*005a*/ 	.short	(.L_21 - .L_20)
.L_20:
        /*005c*/ 	.word	0x00000000
        /*0060*/ 	.short	0x0000
        /*0062*/ 	.short	0x0000
        /*0064*/ 	.byte	0x00, 0xf4, 0x21, 0x00


	//----- nvinfo : EIATTR_SPARSE_MMA_MASK
	.align		4
.L_21:
        /*0068*/ 	.byte	0x03, 0x50
        /*006a*/ 	.short	0x0000


	//----- nvinfo : EIATTR_MAXREG_COUNT
	.align		4
        /*006c*/ 	.byte	0x03, 0x1b
        /*006e*/ 	.short	0x00ff


	//----- nvinfo : EIATTR_EXIT_INSTR_OFFSETS
	.align		4
        /*0070*/ 	.byte	0x04, 0x1c
        /*0072*/ 	.short	(.L_23 - .L_22)


	//   ....[0]....
.L_22:
        /*0074*/ 	.word	0x000002b0


	//----- nvinfo : EIATTR_REQNTID
	.align		4
.L_23:
        /*0078*/ 	.byte	0x04, 0x10
        /*007a*/ 	.short	(.L_25 - .L_24)
.L_24:
        /*007c*/ 	.word	0x00000080
        /*0080*/ 	.word	0x00000001
        /*0084*/ 	.word	0x00000001


	//----- nvinfo : EIATTR_CBANK_PARAM_SIZE
	.align		4
.L_25:
        /*0088*/ 	.byte	0x03, 0x19
        /*008a*/ 	.short	0x002c


	//----- nvinfo : EIATTR_PARAM_CBANK
	.align		4
        /*008c*/ 	.byte	0x04, 0x0a
        /*008e*/ 	.short	(.L_27 - .L_26)
	.align		4
.L_26:
        /*0090*/ 	.word	index@(.nv.constant0.triton_poi_fused_add_26)
        /*0094*/ 	.short	0x0210
        /*0096*/ 	.short	0x002c


	//----- nvinfo : EIATTR_SW_WAR
	.align		4
.L_27:
        /*0098*/ 	.byte	0x04, 0x36
        /*009a*/ 	.short	(.L_29 - .L_28)
.L_28:
        /*009c*/ 	.word	0x00000008
.L_29:


//--------------------- .nv.callgraph             --------------------------
	.section	.nv.callgraph,"",@"SHT_CUDA_CALLGRAPH"
	.align	4
	.sectionentsize	8
	.align		4
        /*0000*/ 	.word	0x00000000
	.align		4
        /*0004*/ 	.word	0xffffffff
	.align		4
        /*0008*/ 	.word	0x00000000
	.align		4
        /*000c*/ 	.word	0xfffffffe
	.align		4
        /*0010*/ 	.word	0x00000000
	.align		4
        /*0014*/ 	.word	0xfffffffd
	.align		4
        /*0018*/ 	.word	0x00000000
	.align		4
        /*001c*/ 	.word	0xfffffffc


//--------------------- .text.triton_poi_fused_add_26 --------------------------
	.section	.text.triton_poi_fused_add_26,"ax",@progbits
	.align	128
        .global         triton_poi_fused_add_26
        .type           triton_poi_fused_add_26,@function
        .size           triton_poi_fused_add_26,(.L_x_1 - triton_poi_fused_add_26)
        .other          triton_poi_fused_add_26,@"STO_CUDA_ENTRY STV_DEFAULT"
triton_poi_fused_add_26:
.text.triton_poi_fused_add_26:
[----:B------:R-:W-:Y:S01]  /*0000*/  LDC R1, c[0x0][0x28] ;  /* 0x00000a00ff017b82 */ /* 0x000fe20000000800 */
[----:B------:R-:W1:Y:S07]  /*0010*/  S2R R0, SR_TID.X ;  /* 0x0000000000007919 */ /* 0x000e6e0000002100 */
[----:B------:R-:W2:Y:S01]  /*0020*/  LDC.64 R8, c[0x0][0x218] ;  /* 0x00008600ff087b82 */ /* 0x000ea20000000a00 */
[----:B------:R-:W-:Y:S01]  /*0030*/  ULDC.64 UR4, c[0x0][0x208] ;  /* 0x0000820000047ab9 */ /* 0x000fe20000000a00 */
[----:B------:R-:W3:Y:S06]  /*0040*/  S2R R5, SR_CTAID.X ;  /* 0x0000000000057919 */ /* 0x000eec0000002500 */
[----:B------:R-:W4:Y:S08]  /*0050*/  LDC.64 R16, c[0x0][0x220] ;  /* 0x00008800ff107b82 */ /* 0x000f300000000a00 */
[----:B------:R-:W5:Y:S08]  /*0060*/  LDC.64 R12, c[0x0][0x228] ;  /* 0x00008a00ff0c7b82 */ /* 0x000f700000000a00 */
[----:B------:R-:W4:Y:S01]  /*0070*/  LDC.64 R20, c[0x0][0x230] ;  /* 0x00008c00ff147b82 */ /* 0x000f220000000a00 */
[----:B-1----:R-:W-:-:S02]  /*0080*/  SHF.L.U32 R0, R0, 0x2, RZ ;  /* 0x0000000200007819 */ /* 0x002fc400000006ff */
[----:B---3--:R-:W-:Y:S02]  /*0090*/  SHF.R.S32.HI R3, RZ, 0x16, R5 ;  /* 0x00000016ff037819 */ /* 0x008fe40000011405 */
[----:B------:R-:W-:Y:S02]  /*00a0*/  LOP3.LUT R0, R0, 0x1fc, RZ, 0xc0, !PT ;  /* 0x000001fc00007812 */ /* 0x000fe400078ec0ff */
[----:B------:R-:W-:Y:S02]  /*00b0*/  SGXT R3, R3, 0x1 ;  /* 0x000000010303781a */ /* 0x000fe40000000200 */
[----:B------:R-:W-:Y:S02]  /*00c0*/  LEA R0, R5, R0, 0x9 ;  /* 0x0000000005007211 */ /* 0x000fe400078e48ff */
[----:B------:R-:W1:Y:S02]  /*00d0*/  LDC.64 R4, c[0x0][0x210] ;  /* 0x00008400ff047b82 */ /* 0x000e640000000a00 */
[----:B------:R-:W-:-:S04]  /*00e0*/  LEA.HI R3, R3, R0, RZ, 0xe ;  /* 0x0000000003037211 */ /* 0x000fc800078f70ff */
[----:B------:R-:W-:Y:S02]  /*00f0*/  LOP3.LUT R7, R3, 0xffffc000, RZ, 0xc0, !PT ;  /* 0xffffc00003077812 */ /* 0x000fe400078ec0ff */
[----:B------:R-:W-:Y:S02]  /*0100*/  SHF.R.S32.HI R3, RZ, 0xe, R3 ;  /* 0x0000000eff037819 */ /* 0x000fe40000011403 */
[----:B------:R-:W-:-:S05]  /*0110*/  IADD3 R0, R0, -R7, RZ ;  /* 0x8000000700007210 */ /* 0x000fca0007ffe0ff */
[----:B------:R-:W-:-:S04]  /*0120*/  IMAD R2, R3, 0x4780, R0 ;  /* 0x0000478003027824 */ /* 0x000fc800078e0200 */
[----:B------:R-:W-:-:S04]  /*0130*/  IMAD R0, R3, -0x600, R2 ;  /* 0xfffffa0003007824 */ /* 0x000fc800078e0202 */
[----:B--2---:R-:W-:-:S04]  /*0140*/  IMAD.WIDE R8, R0, 0x4, R8 ;  /* 0x0000000400087825 */ /* 0x004fc800078e0208 */
[----:B-1----:R-:W-:Y:S02]  /*0150*/  IMAD.WIDE R4, R2, 0x4, R4 ;  /* 0x0000000402047825 */ /* 0x002fe400078e0204 */
[----:B------:R-:W2:Y:S02]  /*0160*/  LDG.E.128 R8, desc[UR4][R8.64] ;  /* 0x0000000408087981 */ /* 0x000ea4000c1e1d00 */
[C---:B----4-:R-:W-:Y:S02]  /*0170*/  IMAD.WIDE R16, R0.reuse, 0x4, R16 ;  /* 0x0000000400107825 */ /* 0x050fe400078e0210 */
[----:B------:R-:W2:Y:S02]  /*0180*/  LDG.E.128 R4, desc[UR4][R4.64] ;  /* 0x0000000404047981 */ /* 0x000ea4000c1e1d00 */
[----:B-----5:R-:W-:Y:S02]  /*0190*/  IMAD.WIDE R12, R0, 0x4, R12 ;  /* 0x00000004000c7825 */ /* 0x020fe400078e020c */
[----:B------:R-:W3:Y:S04]  /*01a0*/  LDG.E.128 R16, desc[UR4][R16.64] ;  /* 0x0000000410107981 */ /* 0x000ee8000c1e1d00 */
[----:B------:R-:W4:Y:S01]  /*01b0*/  LDG.E.128 R12, desc[UR4][R12.64] ;  /* 0x000000040c0c7981 */ /* 0x000f22000c1e1d00 */
[----:B------:R-:W-:-:S04]  /*01c0*/  IMAD R3, R3, 0xa80, R0 ;  /* 0x00000a8003037824 */ /* 0x000fc800078e0200 */
[----:B0-----:R-:W-:-:S04]  /*01d0*/  IMAD.WIDE R20, R3, 0x4, R20 ;  /* 0x0000000403147825 */ /* 0x001fc800078e0214 */
[----:B--2---:R-:W-:Y:S01]  /*01e0*/  FADD R23, R4, R8 ;  /* 0x0000000804177221 */ /* 0x004fe20000000000 */
[----:B------:R-:W-:Y:S01]  /*01f0*/  FADD R0, R5, R9 ;  /* 0x0000000905007221 */ /* 0x000fe20000000000 */
[----:B------:R-:W-:Y:S01]  /*0200*/  FADD R25, R6, R10 ;  /* 0x0000000a06197221 */ /* 0x000fe20000000000 */
[----:B------:R-:W-:Y:S01]  /*0210*/  FADD R2, R7, R11 ;  /* 0x0000000b07027221 */ /* 0x000fe20000000000 */
[----:B---3--:R-:W-:Y:S01]  /*0220*/  FADD R23, R16, R23 ;  /* 0x0000001710177221 */ /* 0x008fe20000000000 */
[----:B------:R-:W-:Y:S01]  /*0230*/  FADD R0, R17, R0 ;  /* 0x0000000011007221 */ /* 0x000fe20000000000 */
[----:B------:R-:W-:Y:S01]  /*0240*/  FADD R25, R18, R25 ;  /* 0x0000001912197221 */ /* 0x000fe20000000000 */
[----:B------:R-:W-:Y:S01]  /*0250*/  FADD R2, R19, R2 ;  /* 0x0000000213027221 */ /* 0x000fe20000000000 */
[----:B----4-:R-:W-:Y:S01]  /*0260*/  FADD R12, R12, R23 ;  /* 0x000000170c0c7221 */ /* 0x010fe20000000000 */
[----:B------:R-:W-:Y:S01]  /*0270*/  FADD R13, R13, R0 ;  /* 0x000000000d0d7221 */ /* 0x000fe20000000000 */
[----:B------:R-:W-:Y:S01]  /*0280*/  FADD R14, R14, R25 ;  /* 0x000000190e0e7221 */ /* 0x000fe20000000000 */
[----:B------:R-:W-:-:S05]  /*0290*/  FADD R15, R15, R2 ;  /* 0x000000020f0f7221 */ /* 0x000fca0000000000 */
[----:B------:R-:W-:Y:S01]  /*02a0*/  STG.E.128 desc[UR4][R20.64], R12 ;  /* 0x0000000c14007986 */ /* 0x000fe2000c101d04 */
[----:B------:R-:W-:Y:S05]  /*02b0*/  EXIT ;  /* 0x000000000000794d */ /* 0x000fea0003800000 */
.L_x_0:
[----:B------:R-:W-:-:S00]  /*02c0*/  BRA `(.L_x_0) ;  /* 0xfffffffc00fc7947 */ /* 0x000fc0000383ffff */
[----:B------:R-:W-:-:S00]  /*02d0*/  NOP ;  /* 0x0000000000007918 */ /* 0x000fc00000000000 */
        /* <DEDUP_REMOVED lines=10> */
.L_x_1:


//--------------------- .nv.constant0.triton_poi_fused_add_26 --------------------------
	.section	.nv.constant0.triton_poi_fused_add_26,"a",@progbits
	.sectionflags	@""
	.align	4
.nv.constant0.triton_poi_fused_add_26:
	.zero		572
